//
// Generated by NVIDIA NVVM Compiler
//
// Compiler Build ID: CL-36424714
// Cuda compilation tools, release 13.0, V13.0.88
// Based on NVVM 20.0.0
//

.version 9.0
.target sm_100
.address_size 64

	// .globl	_Z6kernelPiS_S_i

.visible .entry _Z6kernelPiS_S_i(
	.param .u64 .ptr .align 1 _Z6kernelPiS_S_i_param_0,
	.param .u64 .ptr .align 1 _Z6kernelPiS_S_i_param_1,
	.param .u64 .ptr .align 1 _Z6kernelPiS_S_i_param_2,
	.param .u32 _Z6kernelPiS_S_i_param_3
)
{
	.reg .pred 	%p<2>;
	.reg .b32 	%r<9>;
	.reg .b64 	%rd<11>;

	ld.param.u64 	%rd1, [_Z6kernelPiS_S_i_param_0];
	ld.param.u64 	%rd2, [_Z6kernelPiS_S_i_param_1];
	ld.param.u64 	%rd3, [_Z6kernelPiS_S_i_param_2];
	ld.param.u32 	%r2, [_Z6kernelPiS_S_i_param_3];
	mov.u32 	%r3, %tid.x;
	mov.u32 	%r4, %ntid.x;
	mov.u32 	%r5, %ctaid.x;
	mad.lo.s32 	%r1, %r4, %r5, %r3;
	setp.ge.s32 	%p1, %r1, %r2;
	@%p1 bra 	$L__BB0_2;
	cvta.to.global.u64 	%rd4, %rd1;
	cvta.to.global.u64 	%rd5, %rd2;
	cvta.to.global.u64 	%rd6, %rd3;
	mul.wide.s32 	%rd7, %r1, 4;
	add.s64 	%rd8, %rd4, %rd7;
	ld.global.u32 	%r6, [%rd8];
	add.s64 	%rd9, %rd5, %rd7;
	ld.global.u32 	%r7, [%rd9];
	add.s32 	%r8, %r7, %r6;
	add.s64 	%rd10, %rd6, %rd7;
	st.global.u32 	[%rd10], %r8;
$L__BB0_2:
	ret;

}


// ===== COMPILED SASS (sm_100) =====

	.target	sm_100

	.elftype	@"ET_EXEC"


//--------------------- .note.nv.tkinfo           --------------------------
	.section	.note.nv.tkinfo,"",@"SHT_NOTE"
	.sectionflags	@"SHF_NOTE_NV_TKINFO"
	.tkinfo
        /*0018*/ 	.word	0x00000002
        /*0030*/ 	.string	""
        /*0030*/ 	.string	"ptxas"
        /*0030*/ 	.string	"Cuda compilation tools, release 13.0, V13.0.88"
        /*0030*/ 	.string	"Build cuda_13.0.r13.0/compiler.36424714_0"
        /*0030*/ 	.string	"-arch sm_100 -m 64 "



//--------------------- .note.nv.cuinfo           --------------------------
	.section	.note.nv.cuinfo,"",@"SHT_NOTE"
	.sectionflags	@"SHF_NOTE_NV_CUINFO"
        /*0018*/ 	.short	0x0002
        /*001a*/ 	.short	0x0064
        /*001c*/ 	.short	0x0082
	.zero		2


//--------------------- .nv.info                  --------------------------
	.section	.nv.info,"",@"SHT_CUDA_INFO"
	.align	4


	//----- nvinfo : EIATTR_REGCOUNT
	.align		4
        /*0000*/ 	.byte	0x04, 0x2f
        /*0002*/ 	.short	(.L_1 - .L_0)
	.align		4
.L_0:
        /*0004*/ 	.word	index@(_Z6kernelPiS_S_i)
        /*0008*/ 	.word	0x0000000c


	//----- nvinfo : EIATTR_FRAME_SIZE
	.align		4
.L_1:
        /*000c*/ 	.byte	0x04, 0x11
        /*000e*/ 	.short	(.L_3 - .L_2)
	.align		4
.L_2:
        /*0010*/ 	.word	index@(_Z6kernelPiS_S_i)
        /*0014*/ 	.word	0x00000000


	//----- nvinfo : EIATTR_MIN_STACK_SIZE
	.align		4
.L_3:
        /*0018*/ 	.byte	0x04, 0x12
        /*001a*/ 	.short	(.L_5 - .L_4)
	.align		4
.L_4:
        /*001c*/ 	.word	index@(_Z6kernelPiS_S_i)
        /*0020*/ 	.word	0x00000000
.L_5:


//--------------------- .nv.compat                --------------------------
	.section	.nv.compat,"",@"SHT_CUDA_COMPAT_INFO"
	.align	4
        /*0000*/ 	.byte	0x02, 0x09, 0x00, 0x00, 0x02, 0x02, 0x01, 0x00, 0x02, 0x05, 0x05, 0x00, 0x03, 0x07, 0x01, 0x01
        /*0010*/ 	.byte	0x02, 0x03, 0x00, 0x00, 0x02, 0x06, 0x01, 0x00, 0x04, 0x0b, 0x08, 0x00, 0x09, 0x00, 0x00, 0x00
        /*0020*/ 	.byte	0x00, 0x00, 0x00, 0x00


//--------------------- .nv.info._Z6kernelPiS_S_i --------------------------
	.section	.nv.info._Z6kernelPiS_S_i,"",@"SHT_CUDA_INFO"
	.sectionflags	@""
	.align	4


	//----- nvinfo : EIATTR_CUDA_API_VERSION
	.align		4
        /*0000*/ 	.byte	0x04, 0x37
        /*0002*/ 	.short	(.L_7 - .L_6)
.L_6:
        /*0004*/ 	.word	0x00000082


	//----- nvinfo : EIATTR_KPARAM_INFO
	.align		4
.L_7:
        /*0008*/ 	.byte	0x04, 0x17
        /*000a*/ 	.short	(.L_9 - .L_8)
.L_8:
        /*000c*/ 	.word	0x00000000
        /*0010*/ 	.short	0x0003
        /*0012*/ 	.short	0x0018
        /*0014*/ 	.byte	0x00, 0xf0, 0x11, 0x00


	//----- nvinfo : EIATTR_KPARAM_INFO
	.align		4
.L_9:
        /*0018*/ 	.byte	0x04, 0x17
        /*001a*/ 	.short	(.L_11 - .L_10)
.L_10:
        /*001c*/ 	.word	0x00000000
        /*0020*/ 	.short	0x0002
        /*0022*/ 	.short	0x0010
        /*0024*/ 	.byte	0x00, 0xf5, 0x21, 0x00


	//----- nvinfo : EIATTR_KPARAM_INFO
	.align		4
.L_11:
        /*0028*/ 	.byte	0x04, 0x17
        /*002a*/ 	.short	(.L_13 - .L_12)
.L_12:
        /*002c*/ 	.word	0x00000000
        /*0030*/ 	.short	0x0001
        /*0032*/ 	.short	0x0008
        /*0034*/ 	.byte	0x00, 0xf5, 0x21, 0x00


	//----- nvinfo : EIATTR_KPARAM_INFO
	.align		4
.L_13:
        /*0038*/ 	.byte	0x04, 0x17
        /*003a*/ 	.short	(.L_15 - .L_14)
.L_14:
        /*003c*/ 	.word	0x00000000
        /*0040*/ 	.short	0x0000
        /*0042*/ 	.short	0x0000
        /*0044*/ 	.byte	0x00, 0xf5, 0x21, 0x00


	//----- nvinfo : EIATTR_SPARSE_MMA_MASK
	.align		4
.L_15:
        /*0048*/ 	.byte	0x03, 0x50
        /*004a*/ 	.short	0x0000


	//----- nvinfo : EIATTR_MAXREG_COUNT
	.align		4
        /*004c*/ 	.byte	0x03, 0x1b
        /*004e*/ 	.short	0x00ff


	//----- nvinfo : EIATTR_MERCURY_ISA_VERSION
	.align		4
        /*0050*/ 	.byte	0x03, 0x5f
        /*0052*/ 	.short	0x0101


	//----- nvinfo : EIATTR_VRC_CTA_INIT_COUNT
	.align		4
        /*0054*/ 	.byte	0x02, 0x4a
	.zero		1
	.zero		1


	//----- nvinfo : EIATTR_EXIT_INSTR_OFFSETS
	.align		4
        /*0058*/ 	.byte	0x04, 0x1c
        /*005a*/ 	.short	(.L_17 - .L_16)


	//   ....[0]....
.L_16:
        /*005c*/ 	.word	0x00000070


	//   ....[1]....
        /*0060*/ 	.word	0x00000130


	//----- nvinfo : EIATTR_CBANK_PARAM_SIZE
	.align		4
.L_17:
        /*0064*/ 	.byte	0x03, 0x19
        /*0066*/ 	.short	0x001c


	//----- nvinfo : EIATTR_PARAM_CBANK
	.align		4
        /*0068*/ 	.byte	0x04, 0x0a
        /*006a*/ 	.short	(.L_19 - .L_18)
	.align		4
.L_18:
        /*006c*/ 	.word	index@(.nv.constant0._Z6kernelPiS_S_i)
        /*0070*/ 	.short	0x0380
        /*0072*/ 	.short	0x001c


	//----- nvinfo : EIATTR_SW_WAR
	.align		4
.L_19:
        /*0074*/ 	.byte	0x04, 0x36
        /*0076*/ 	.short	(.L_21 - .L_20)
.L_20:
        /*0078*/ 	.word	0x00000008
.L_21:


//--------------------- .nv.callgraph             --------------------------
	.section	.nv.callgraph,"",@"SHT_CUDA_CALLGRAPH"
	.align	4
	.sectionentsize	8
	.align		4
        /*0000*/ 	.word	0x00000000
	.align		4
        /*0004*/ 	.word	0xffffffff
	.align		4
        /*0008*/ 	.word	0x00000000
	.align		4
        /*000c*/ 	.word	0xfffffffe
	.align		4
        /*0010*/ 	.word	0x00000000
	.align		4
        /*0014*/ 	.word	0xfffffffd
	.align		4
        /*0018*/ 	.word	0x00000000
	.align		4
        /*001c*/ 	.word	0xfffffffc


//--------------------- .text._Z6kernelPiS_S_i    --------------------------
	.section	.text._Z6kernelPiS_S_i,"ax",@progbits
	.align	128
        .global         _Z6kernelPiS_S_i
        .type           _Z6kernelPiS_S_i,@function
        .size           _Z6kernelPiS_S_i,(.L_x_1 - _Z6kernelPiS_S_i)
        .other          _Z6kernelPiS_S_i,@"STO_CUDA_ENTRY STV_DEFAULT"
_Z6kernelPiS_S_i:
.text._Z6kernelPiS_S_i:
[----:B------:R-:W-:Y:S01]  /*0000*/  LDC R1, c[0x0][0x37c] ;  /* 0x0000df00ff017b82 */ /* 0x000fe20000000800 */
[----:B------:R-:W0:Y:S01]  /*0010*/  S2R R9, SR_TID.X ;  /* 0x0000000000097919 */ /* 0x000e220000002100 */
[----:B------:R-:W0:Y:S01]  /*0020*/  LDCU UR4, c[0x0][0x360] ;  /* 0x00006c00ff0477ac */ /* 0x000e220008000800 */
[----:B------:R-:W0:Y:S01]  /*0030*/  S2R R0, SR_CTAID.X ;  /* 0x0000000000007919 */ /* 0x000e220000002500 */
[----:B------:R-:W1:Y:S01]  /*0040*/  LDCU UR5, c[0x0][0x398] ;  /* 0x00007300ff0577ac */ /* 0x000e620008000800 */
[----:B0-----:R-:W-:-:S05]  /*0050*/  IMAD R9, R0, UR4, R9 ;  /* 0x0000000400097c24 */ /* 0x001fca000f8e0209 */
[----:B-1----:R-:W-:-:S13]  /*0060*/  ISETP.GE.AND P0, PT, R9, UR5, PT ;  /* 0x0000000509007c0c */ /* 0x002fda000bf06270 */
[----:B------:R-:W-:Y:S05]  /*0070*/  @P0 EXIT ;  /* 0x000000000000094d */ /* 0x000fea0003800000 */
[----:B------:R-:W0:Y:S01]  /*0080*/  LDC.64 R2, c[0x0][0x380] ;  /* 0x0000e000ff027b82 */ /* 0x000e220000000a00 */
[----:B------:R-:W1:Y:S07]  /*0090*/  LDCU.64 UR4, c[0x0][0x358] ;  /* 0x00006b00ff0477ac */ /* 0x000e6e0008000a00 */
[----:B------:R-:W2:Y:S08]  /*00a0*/  LDC.64 R4, c[0x0][0x388] ;  /* 0x0000e200ff047b82 */ /* 0x000eb00000000a00 */
[----:B------:R-:W3:Y:S01]  /*00b0*/  LDC.64 R6, c[0x0][0x390] ;  /* 0x0000e400ff067b82 */ /* 0x000ee20000000a00 */
[----:B0-----:R-:W-:-:S06]  /*00c0*/  IMAD.WIDE R2, R9, 0x4, R2 ;  /* 0x0000000409027825 */ /* 0x001fcc00078e0202 */
[----:B-1----:R-:W4:Y:S01]  /*00d0*/  LDG.E R2, desc[UR4][R2.64] ;  /* 0x0000000402027981 */ /* 0x002f22000c1e1900 */
[----:B--2---:R-:W-:-:S06]  /*00e0*/  IMAD.WIDE R4, R9, 0x4, R4 ;  /* 0x0000000409047825 */ /* 0x004fcc00078e0204 */
[----:B------:R-:W4:Y:S01]  /*00f0*/  LDG.E R5, desc[UR4][R4.64] ;  /* 0x0000000404057981 */ /* 0x000f22000c1e1900 */
[----:B---3--:R-:W-:Y:S01]  /*0100*/  IMAD.WIDE R6, R9, 0x4, R6 ;  /* 0x0000000409067825 */ /* 0x008fe200078e0206 */
[----:B----4-:R-:W-:-:S05]  /*0110*/  IADD3 R9, PT, PT, R2, R5, RZ ;  /* 0x0000000502097210 */ /* 0x010fca0007ffe0ff */
[----:B------:R-:W-:Y:S01]  /*0120*/  STG.E desc[UR4][R6.64], R9 ;  /* 0x0000000906007986 */ /* 0x000fe2000c101904 */
[----:B------:R-:W-:Y:S05]  /*0130*/  EXIT ;  /* 0x000000000000794d */ /* 0x000fea0003800000 */
.L_x_0:
[----:B------:R-:W-:-:S00]  /*0140*/  BRA `(.L_x_0) ;  /* 0xfffffffc00fc7947 */ /* 0x000fc0000383ffff */
[----:B------:R-:W-:-:S00]  /*0150*/  NOP ;  /* 0x0000000000007918 */ /* 0x000fc00000000000 */
        /* <DEDUP_REMOVED lines=10> */
.L_x_1:


//--------------------- .nv.shared.reserved.0     --------------------------
	.section	.nv.shared.reserved.0,"aw",@nobits
	.weak		__nv_reservedSMEM_offset_0_alias
	.size		__nv_reservedSMEM_offset_0_alias, 0, 64
	.other		__nv_reservedSMEM_offset_0_alias,@"STO_CUDA_RESERVED_SHARED STV_DEFAULT"
__nv_reservedSMEM_offset_0_alias:
	.zero		0
	.zero		64


//--------------------- .nv.constant0._Z6kernelPiS_S_i --------------------------
	.section	.nv.constant0._Z6kernelPiS_S_i,"a",@progbits
	.sectionflags	@""
	.align	4
.nv.constant0._Z6kernelPiS_S_i:
	.zero		924


//--------------------- SYMBOLS --------------------------

	.type		.nv.reservedSmem.offset0,@object
	.size		.nv.reservedSmem.offset0,0x4
